//
// Generated by NVIDIA NVVM Compiler
//
// Compiler Build ID: CL-36424714
// Cuda compilation tools, release 13.0, V13.0.88
// Based on NVVM 20.0.0
//

.version 9.0
.target sm_100
.address_size 64

	// .globl	_Z14GaussianKernelPhS_jjj
.const .align 8 .b8 d_kernel[800];

.visible .entry _Z14GaussianKernelPhS_jjj(
	.param .u64 .ptr .align 1 _Z14GaussianKernelPhS_jjj_param_0,
	.param .u64 .ptr .align 1 _Z14GaussianKernelPhS_jjj_param_1,
	.param .u32 _Z14GaussianKernelPhS_jjj_param_2,
	.param .u32 _Z14GaussianKernelPhS_jjj_param_3,
	.param .u32 _Z14GaussianKernelPhS_jjj_param_4
)
{
	.reg .pred 	%p<60>;
	.reg .b16 	%rs<31>;
	.reg .b32 	%r<78>;
	.reg .b64 	%rd<75>;
	.reg .b64 	%fd<141>;

	ld.param.u64 	%rd4, [_Z14GaussianKernelPhS_jjj_param_0];
	ld.param.u32 	%r16, [_Z14GaussianKernelPhS_jjj_param_2];
	ld.param.u32 	%r14, [_Z14GaussianKernelPhS_jjj_param_3];
	ld.param.u32 	%r15, [_Z14GaussianKernelPhS_jjj_param_4];
	cvta.to.global.u64 	%rd1, %rd4;
	mov.u32 	%r17, %ctaid.x;
	mov.u32 	%r18, %ntid.x;
	mov.u32 	%r19, %tid.x;
	mad.lo.s32 	%r1, %r17, %r18, %r19;
	mov.u32 	%r20, %ctaid.y;
	mov.u32 	%r21, %ntid.y;
	mov.u32 	%r22, %tid.y;
	mad.lo.s32 	%r23, %r20, %r21, %r22;
	setp.ge.u32 	%p5, %r1, %r14;
	setp.ge.u32 	%p6, %r23, %r16;
	or.pred  	%p7, %p5, %p6;
	@%p7 bra 	$L__BB0_24;
	add.s32 	%r3, %r1, -5;
	add.s32 	%r4, %r1, -4;
	add.s32 	%r5, %r1, -3;
	add.s32 	%r6, %r1, -2;
	setp.gt.s32 	%p8, %r1, 1;
	setp.lt.u32 	%p9, %r6, %r14;
	and.pred  	%p1, %p8, %p9;
	add.s32 	%r7, %r1, -1;
	add.s32 	%r8, %r1, 1;
	add.s32 	%r9, %r1, 3;
	setp.gt.s32 	%p10, %r1, -4;
	setp.lt.u32 	%p11, %r9, %r14;
	and.pred  	%p2, %p10, %p11;
	add.s32 	%r25, %r1, 4;
	setp.gt.s32 	%p12, %r1, -5;
	setp.lt.u32 	%p13, %r25, %r14;
	and.pred  	%p3, %p12, %p13;
	mov.f64 	%fd113, 0d0000000000000000;
	mov.b32 	%r77, -5;
	mov.u64 	%rd6, d_kernel;
	mov.f64 	%fd112, %fd113;
	mov.f64 	%fd111, %fd113;
$L__BB0_2:
	add.s32 	%r26, %r77, %r23;
	setp.gt.s32 	%p14, %r26, -1;
	setp.lt.u32 	%p15, %r26, %r16;
	and.pred  	%p4, %p14, %p15;
	mul.lo.s32 	%r11, %r26, %r14;
	mul.wide.s32 	%rd5, %r77, 8;
	add.s64 	%rd2, %rd6, %rd5;
	setp.gt.s32 	%p17, %r1, 4;
	setp.lt.u32 	%p18, %r3, %r14;
	and.pred  	%p19, %p17, %p18;
	and.pred  	%p20, %p19, %p4;
	not.pred 	%p21, %p20;
	@%p21 bra 	$L__BB0_4;
	add.s32 	%r27, %r3, %r11;
	mul.lo.s32 	%r28, %r27, %r15;
	add.s32 	%r29, %r28, 2;
	cvt.u64.u32 	%rd7, %r29;
	add.s64 	%rd8, %rd1, %rd7;
	ld.global.u8 	%rs1, [%rd8];
	add.s32 	%r30, %r28, 1;
	cvt.u64.u32 	%rd9, %r30;
	add.s64 	%rd10, %rd1, %rd9;
	ld.global.u8 	%rs2, [%rd10];
	cvt.u64.u32 	%rd11, %r28;
	add.s64 	%rd12, %rd1, %rd11;
	ld.global.u8 	%rs3, [%rd12];
	cvt.rn.f64.u16 	%fd65, %rs1;
	ld.const.f64 	%fd66, [%rd2+40];
	fma.rn.f64 	%fd111, %fd66, %fd65, %fd111;
	cvt.rn.f64.u16 	%fd67, %rs2;
	fma.rn.f64 	%fd112, %fd66, %fd67, %fd112;
	cvt.rn.f64.u16 	%fd68, %rs3;
	fma.rn.f64 	%fd113, %fd66, %fd68, %fd113;
$L__BB0_4:
	setp.gt.s32 	%p22, %r1, 3;
	setp.lt.u32 	%p23, %r4, %r14;
	and.pred  	%p24, %p22, %p23;
	and.pred  	%p25, %p24, %p4;
	not.pred 	%p26, %p25;
	@%p26 bra 	$L__BB0_6;
	add.s32 	%r31, %r4, %r11;
	mul.lo.s32 	%r32, %r31, %r15;
	add.s32 	%r33, %r32, 2;
	cvt.u64.u32 	%rd13, %r33;
	add.s64 	%rd14, %rd1, %rd13;
	ld.global.u8 	%rs4, [%rd14];
	add.s32 	%r34, %r32, 1;
	cvt.u64.u32 	%rd15, %r34;
	add.s64 	%rd16, %rd1, %rd15;
	ld.global.u8 	%rs5, [%rd16];
	cvt.u64.u32 	%rd17, %r32;
	add.s64 	%rd18, %rd1, %rd17;
	ld.global.u8 	%rs6, [%rd18];
	cvt.rn.f64.u16 	%fd69, %rs4;
	ld.const.f64 	%fd70, [%rd2+120];
	fma.rn.f64 	%fd111, %fd70, %fd69, %fd111;
	cvt.rn.f64.u16 	%fd71, %rs5;
	fma.rn.f64 	%fd112, %fd70, %fd71, %fd112;
	cvt.rn.f64.u16 	%fd72, %rs6;
	fma.rn.f64 	%fd113, %fd70, %fd72, %fd113;
$L__BB0_6:
	setp.gt.s32 	%p27, %r1, 2;
	setp.lt.u32 	%p28, %r5, %r14;
	and.pred  	%p29, %p27, %p28;
	and.pred  	%p30, %p29, %p4;
	not.pred 	%p31, %p30;
	@%p31 bra 	$L__BB0_8;
	add.s32 	%r35, %r5, %r11;
	mul.lo.s32 	%r36, %r35, %r15;
	add.s32 	%r37, %r36, 2;
	cvt.u64.u32 	%rd19, %r37;
	add.s64 	%rd20, %rd1, %rd19;
	ld.global.u8 	%rs7, [%rd20];
	add.s32 	%r38, %r36, 1;
	cvt.u64.u32 	%rd21, %r38;
	add.s64 	%rd22, %rd1, %rd21;
	ld.global.u8 	%rs8, [%rd22];
	cvt.u64.u32 	%rd23, %r36;
	add.s64 	%rd24, %rd1, %rd23;
	ld.global.u8 	%rs9, [%rd24];
	cvt.rn.f64.u16 	%fd73, %rs7;
	ld.const.f64 	%fd74, [%rd2+200];
	fma.rn.f64 	%fd111, %fd74, %fd73, %fd111;
	cvt.rn.f64.u16 	%fd75, %rs8;
	fma.rn.f64 	%fd112, %fd74, %fd75, %fd112;
	cvt.rn.f64.u16 	%fd76, %rs9;
	fma.rn.f64 	%fd113, %fd74, %fd76, %fd113;
$L__BB0_8:
	and.pred  	%p32, %p1, %p4;
	not.pred 	%p33, %p32;
	@%p33 bra 	$L__BB0_10;
	add.s32 	%r39, %r6, %r11;
	mul.lo.s32 	%r40, %r39, %r15;
	add.s32 	%r41, %r40, 2;
	cvt.u64.u32 	%rd25, %r41;
	add.s64 	%rd26, %rd1, %rd25;
	ld.global.u8 	%rs10, [%rd26];
	add.s32 	%r42, %r40, 1;
	cvt.u64.u32 	%rd27, %r42;
	add.s64 	%rd28, %rd1, %rd27;
	ld.global.u8 	%rs11, [%rd28];
	cvt.u64.u32 	%rd29, %r40;
	add.s64 	%rd30, %rd1, %rd29;
	ld.global.u8 	%rs12, [%rd30];
	cvt.rn.f64.u16 	%fd77, %rs10;
	ld.const.f64 	%fd78, [%rd2+280];
	fma.rn.f64 	%fd111, %fd78, %fd77, %fd111;
	cvt.rn.f64.u16 	%fd79, %rs11;
	fma.rn.f64 	%fd112, %fd78, %fd79, %fd112;
	cvt.rn.f64.u16 	%fd80, %rs12;
	fma.rn.f64 	%fd113, %fd78, %fd80, %fd113;
$L__BB0_10:
	setp.gt.s32 	%p34, %r1, 0;
	setp.lt.u32 	%p35, %r7, %r14;
	and.pred  	%p36, %p34, %p35;
	and.pred  	%p37, %p36, %p4;
	not.pred 	%p38, %p37;
	@%p38 bra 	$L__BB0_12;
	add.s32 	%r43, %r7, %r11;
	mul.lo.s32 	%r44, %r43, %r15;
	add.s32 	%r45, %r44, 2;
	cvt.u64.u32 	%rd31, %r45;
	add.s64 	%rd32, %rd1, %rd31;
	ld.global.u8 	%rs13, [%rd32];
	add.s32 	%r46, %r44, 1;
	cvt.u64.u32 	%rd33, %r46;
	add.s64 	%rd34, %rd1, %rd33;
	ld.global.u8 	%rs14, [%rd34];
	cvt.u64.u32 	%rd35, %r44;
	add.s64 	%rd36, %rd1, %rd35;
	ld.global.u8 	%rs15, [%rd36];
	cvt.rn.f64.u16 	%fd81, %rs13;
	ld.const.f64 	%fd82, [%rd2+360];
	fma.rn.f64 	%fd111, %fd82, %fd81, %fd111;
	cvt.rn.f64.u16 	%fd83, %rs14;
	fma.rn.f64 	%fd112, %fd82, %fd83, %fd112;
	cvt.rn.f64.u16 	%fd84, %rs15;
	fma.rn.f64 	%fd113, %fd82, %fd84, %fd113;
$L__BB0_12:
	setp.lt.s32 	%p39, %r1, 0;
	not.pred 	%p40, %p4;
	or.pred  	%p41, %p39, %p40;
	@%p41 bra 	$L__BB0_14;
	add.s32 	%r47, %r1, %r11;
	mul.lo.s32 	%r48, %r47, %r15;
	add.s32 	%r49, %r48, 2;
	cvt.u64.u32 	%rd37, %r49;
	add.s64 	%rd38, %rd1, %rd37;
	ld.global.u8 	%rs16, [%rd38];
	add.s32 	%r50, %r48, 1;
	cvt.u64.u32 	%rd39, %r50;
	add.s64 	%rd40, %rd1, %rd39;
	ld.global.u8 	%rs17, [%rd40];
	cvt.u64.u32 	%rd41, %r48;
	add.s64 	%rd42, %rd1, %rd41;
	ld.global.u8 	%rs18, [%rd42];
	cvt.rn.f64.u16 	%fd85, %rs16;
	ld.const.f64 	%fd86, [%rd2+440];
	fma.rn.f64 	%fd111, %fd86, %fd85, %fd111;
	cvt.rn.f64.u16 	%fd87, %rs17;
	fma.rn.f64 	%fd112, %fd86, %fd87, %fd112;
	cvt.rn.f64.u16 	%fd88, %rs18;
	fma.rn.f64 	%fd113, %fd86, %fd88, %fd113;
$L__BB0_14:
	setp.gt.s32 	%p42, %r1, -2;
	setp.lt.u32 	%p43, %r8, %r14;
	and.pred  	%p44, %p42, %p43;
	and.pred  	%p45, %p44, %p4;
	not.pred 	%p46, %p45;
	@%p46 bra 	$L__BB0_16;
	add.s32 	%r51, %r8, %r11;
	mul.lo.s32 	%r52, %r51, %r15;
	add.s32 	%r53, %r52, 2;
	cvt.u64.u32 	%rd43, %r53;
	add.s64 	%rd44, %rd1, %rd43;
	ld.global.u8 	%rs19, [%rd44];
	add.s32 	%r54, %r52, 1;
	cvt.u64.u32 	%rd45, %r54;
	add.s64 	%rd46, %rd1, %rd45;
	ld.global.u8 	%rs20, [%rd46];
	cvt.u64.u32 	%rd47, %r52;
	add.s64 	%rd48, %rd1, %rd47;
	ld.global.u8 	%rs21, [%rd48];
	cvt.rn.f64.u16 	%fd89, %rs19;
	ld.const.f64 	%fd90, [%rd2+520];
	fma.rn.f64 	%fd111, %fd90, %fd89, %fd111;
	cvt.rn.f64.u16 	%fd91, %rs20;
	fma.rn.f64 	%fd112, %fd90, %fd91, %fd112;
	cvt.rn.f64.u16 	%fd92, %rs21;
	fma.rn.f64 	%fd113, %fd90, %fd92, %fd113;
$L__BB0_16:
	setp.gt.s32 	%p47, %r1, -3;
	add.s32 	%r55, %r1, 2;
	setp.lt.u32 	%p48, %r55, %r14;
	and.pred  	%p49, %p47, %p48;
	and.pred  	%p50, %p49, %p4;
	not.pred 	%p51, %p50;
	@%p51 bra 	$L__BB0_18;
	add.s32 	%r56, %r1, %r11;
	add.s32 	%r57, %r56, 2;
	mul.lo.s32 	%r58, %r57, %r15;
	add.s32 	%r59, %r58, 2;
	cvt.u64.u32 	%rd49, %r59;
	add.s64 	%rd50, %rd1, %rd49;
	ld.global.u8 	%rs22, [%rd50];
	add.s32 	%r60, %r58, 1;
	cvt.u64.u32 	%rd51, %r60;
	add.s64 	%rd52, %rd1, %rd51;
	ld.global.u8 	%rs23, [%rd52];
	cvt.u64.u32 	%rd53, %r58;
	add.s64 	%rd54, %rd1, %rd53;
	ld.global.u8 	%rs24, [%rd54];
	cvt.rn.f64.u16 	%fd93, %rs22;
	ld.const.f64 	%fd94, [%rd2+600];
	fma.rn.f64 	%fd111, %fd94, %fd93, %fd111;
	cvt.rn.f64.u16 	%fd95, %rs23;
	fma.rn.f64 	%fd112, %fd94, %fd95, %fd112;
	cvt.rn.f64.u16 	%fd96, %rs24;
	fma.rn.f64 	%fd113, %fd94, %fd96, %fd113;
$L__BB0_18:
	and.pred  	%p52, %p2, %p4;
	not.pred 	%p53, %p52;
	@%p53 bra 	$L__BB0_20;
	add.s32 	%r61, %r9, %r11;
	mul.lo.s32 	%r62, %r61, %r15;
	add.s32 	%r63, %r62, 2;
	cvt.u64.u32 	%rd55, %r63;
	add.s64 	%rd56, %rd1, %rd55;
	ld.global.u8 	%rs25, [%rd56];
	add.s32 	%r64, %r62, 1;
	cvt.u64.u32 	%rd57, %r64;
	add.s64 	%rd58, %rd1, %rd57;
	ld.global.u8 	%rs26, [%rd58];
	cvt.u64.u32 	%rd59, %r62;
	add.s64 	%rd60, %rd1, %rd59;
	ld.global.u8 	%rs27, [%rd60];
	cvt.rn.f64.u16 	%fd97, %rs25;
	ld.const.f64 	%fd98, [%rd2+680];
	fma.rn.f64 	%fd111, %fd98, %fd97, %fd111;
	cvt.rn.f64.u16 	%fd99, %rs26;
	fma.rn.f64 	%fd112, %fd98, %fd99, %fd112;
	cvt.rn.f64.u16 	%fd100, %rs27;
	fma.rn.f64 	%fd113, %fd98, %fd100, %fd113;
$L__BB0_20:
	and.pred  	%p54, %p3, %p4;
	not.pred 	%p55, %p54;
	@%p55 bra 	$L__BB0_22;
	add.s32 	%r65, %r1, %r11;
	add.s32 	%r66, %r65, 4;
	mul.lo.s32 	%r67, %r66, %r15;
	add.s32 	%r68, %r67, 2;
	cvt.u64.u32 	%rd61, %r68;
	add.s64 	%rd62, %rd1, %rd61;
	ld.global.u8 	%rs28, [%rd62];
	add.s32 	%r69, %r67, 1;
	cvt.u64.u32 	%rd63, %r69;
	add.s64 	%rd64, %rd1, %rd63;
	ld.global.u8 	%rs29, [%rd64];
	cvt.u64.u32 	%rd65, %r67;
	add.s64 	%rd66, %rd1, %rd65;
	ld.global.u8 	%rs30, [%rd66];
	cvt.rn.f64.u16 	%fd101, %rs28;
	ld.const.f64 	%fd102, [%rd2+760];
	fma.rn.f64 	%fd111, %fd102, %fd101, %fd111;
	cvt.rn.f64.u16 	%fd103, %rs29;
	fma.rn.f64 	%fd112, %fd102, %fd103, %fd112;
	cvt.rn.f64.u16 	%fd104, %rs30;
	fma.rn.f64 	%fd113, %fd102, %fd104, %fd113;
$L__BB0_22:
	add.s32 	%r77, %r77, 1;
	setp.ne.s32 	%p56, %r77, 5;
	@%p56 bra 	$L__BB0_2;
	ld.param.u64 	%rd74, [_Z14GaussianKernelPhS_jjj_param_1];
	cvta.to.global.u64 	%rd67, %rd74;
	setp.gt.f64 	%p57, %fd111, 0d406FE00000000000;
	selp.f64 	%fd105, 0d406FE00000000000, %fd111, %p57;
	cvt.rzi.u32.f64 	%r70, %fd105;
	mad.lo.s32 	%r71, %r14, %r23, %r1;
	mul.lo.s32 	%r72, %r71, %r15;
	add.s32 	%r73, %r72, 2;
	cvt.u64.u32 	%rd68, %r73;
	add.s64 	%rd69, %rd67, %rd68;
	st.global.u8 	[%rd69], %r70;
	setp.gt.f64 	%p58, %fd112, 0d406FE00000000000;
	selp.f64 	%fd106, 0d406FE00000000000, %fd112, %p58;
	cvt.rzi.u32.f64 	%r74, %fd106;
	add.s32 	%r75, %r72, 1;
	cvt.u64.u32 	%rd70, %r75;
	add.s64 	%rd71, %rd67, %rd70;
	st.global.u8 	[%rd71], %r74;
	setp.gt.f64 	%p59, %fd113, 0d406FE00000000000;
	selp.f64 	%fd107, 0d406FE00000000000, %fd113, %p59;
	cvt.rzi.u32.f64 	%r76, %fd107;
	cvt.u64.u32 	%rd72, %r72;
	add.s64 	%rd73, %rd67, %rd72;
	st.global.u8 	[%rd73], %r76;
$L__BB0_24:
	ret;

}


// ===== COMPILED SASS (sm_100) =====

	.target	sm_100

	.elftype	@"ET_EXEC"


//--------------------- .note.nv.tkinfo           --------------------------
	.section	.note.nv.tkinfo,"",@"SHT_NOTE"
	.sectionflags	@"SHF_NOTE_NV_TKINFO"
	.tkinfo
        /*0018*/ 	.word	0x00000002
        /*0030*/ 	.string	""
        /*0030*/ 	.string	"ptxas"
        /*0030*/ 	.string	"Cuda compilation tools, release 13.0, V13.0.88"
        /*0030*/ 	.string	"Build cuda_13.0.r13.0/compiler.36424714_0"
        /*0030*/ 	.string	"-arch sm_100 -m 64 "



//--------------------- .note.nv.cuinfo           --------------------------
	.section	.note.nv.cuinfo,"",@"SHT_NOTE"
	.sectionflags	@"SHF_NOTE_NV_CUINFO"
        /*0018*/ 	.short	0x0002
        /*001a*/ 	.short	0x0064
        /*001c*/ 	.short	0x0082
	.zero		2


//--------------------- .nv.info                  --------------------------
	.section	.nv.info,"",@"SHT_CUDA_INFO"
	.align	4


	//----- nvinfo : EIATTR_REGCOUNT
	.align		4
        /*0000*/ 	.byte	0x04, 0x2f
        /*0002*/ 	.short	(.L_2 - .L_1)
	.align		4
.L_1:
        /*0004*/ 	.word	index@(_Z14GaussianKernelPhS_jjj)
        /*0008*/ 	.word	0x0000001e


	//----- nvinfo : EIATTR_FRAME_SIZE
	.align		4
.L_2:
        /*000c*/ 	.byte	0x04, 0x11
        /*000e*/ 	.short	(.L_4 - .L_3)
	.align		4
.L_3:
        /*0010*/ 	.word	index@(_Z14GaussianKernelPhS_jjj)
        /*0014*/ 	.word	0x00000000


	//----- nvinfo : EIATTR_MIN_STACK_SIZE
	.align		4
.L_4:
        /*0018*/ 	.byte	0x04, 0x12
        /*001a*/ 	.short	(.L_6 - .L_5)
	.align		4
.L_5:
        /*001c*/ 	.word	index@(_Z14GaussianKernelPhS_jjj)
        /*0020*/ 	.word	0x00000000
.L_6:


//--------------------- .nv.compat                --------------------------
	.section	.nv.compat,"",@"SHT_CUDA_COMPAT_INFO"
	.align	4
        /*0000*/ 	.byte	0x02, 0x09, 0x00, 0x00, 0x02, 0x02, 0x01, 0x00, 0x02, 0x05, 0x05, 0x00, 0x03, 0x07, 0x01, 0x01
        /*0010*/ 	.byte	0x02, 0x03, 0x00, 0x00, 0x02, 0x06, 0x01, 0x00, 0x04, 0x0b, 0x08, 0x00, 0x01, 0x00, 0x00, 0x00
        /*0020*/ 	.byte	0x00, 0x00, 0x00, 0x00


//--------------------- .nv.info._Z14GaussianKernelPhS_jjj --------------------------
	.section	.nv.info._Z14GaussianKernelPhS_jjj,"",@"SHT_CUDA_INFO"
	.sectionflags	@""
	.align	4


	//----- nvinfo : EIATTR_CUDA_API_VERSION
	.align		4
        /*0000*/ 	.byte	0x04, 0x37
        /*0002*/ 	.short	(.L_8 - .L_7)
.L_7:
        /*0004*/ 	.word	0x00000082


	//----- nvinfo : EIATTR_KPARAM_INFO
	.align		4
.L_8:
        /*0008*/ 	.byte	0x04, 0x17
        /*000a*/ 	.short	(.L_10 - .L_9)
.L_9:
        /*000c*/ 	.word	0x00000000
        /*0010*/ 	.short	0x0004
        /*0012*/ 	.short	0x0018
        /*0014*/ 	.byte	0x00, 0xf0, 0x11, 0x00


	//----- nvinfo : EIATTR_KPARAM_INFO
	.align		4
.L_10:
        /*0018*/ 	.byte	0x04, 0x17
        /*001a*/ 	.short	(.L_12 - .L_11)
.L_11:
        /*001c*/ 	.word	0x00000000
        /*0020*/ 	.short	0x0003
        /*0022*/ 	.short	0x0014
        /*0024*/ 	.byte	0x00, 0xf0, 0x11, 0x00


	//----- nvinfo : EIATTR_KPARAM_INFO
	.align		4
.L_12:
        /*0028*/ 	.byte	0x04, 0x17
        /*002a*/ 	.short	(.L_14 - .L_13)
.L_13:
        /*002c*/ 	.word	0x00000000
        /*0030*/ 	.short	0x0002
        /*0032*/ 	.short	0x0010
        /*0034*/ 	.byte	0x00, 0xf0, 0x11, 0x00


	//----- nvinfo : EIATTR_KPARAM_INFO
	.align		4
.L_14:
        /*0038*/ 	.byte	0x04, 0x17
        /*003a*/ 	.short	(.L_16 - .L_15)
.L_15:
        /*003c*/ 	.word	0x00000000
        /*0040*/ 	.short	0x0001
        /*0042*/ 	.short	0x0008
        /*0044*/ 	.byte	0x00, 0xf5, 0x21, 0x00


	//----- nvinfo : EIATTR_KPARAM_INFO
	.align		4
.L_16:
        /*0048*/ 	.byte	0x04, 0x17
        /*004a*/ 	.short	(.L_18 - .L_17)
.L_17:
        /*004c*/ 	.word	0x00000000
        /*0050*/ 	.short	0x0000
        /*0052*/ 	.short	0x0000
        /*0054*/ 	.byte	0x00, 0xf5, 0x21, 0x00


	//----- nvinfo : EIATTR_SPARSE_MMA_MASK
	.align		4
.L_18:
        /*0058*/ 	.byte	0x03, 0x50
        /*005a*/ 	.short	0x0000


	//----- nvinfo : EIATTR_MAXREG_COUNT
	.align		4
        /*005c*/ 	.byte	0x03, 0x1b
        /*005e*/ 	.short	0x00ff


	//----- nvinfo : EIATTR_MERCURY_ISA_VERSION
	.align		4
        /*0060*/ 	.byte	0x03, 0x5f
        /*0062*/ 	.short	0x0101


	//----- nvinfo : EIATTR_VRC_CTA_INIT_COUNT
	.align		4
        /*0064*/ 	.byte	0x02, 0x4a
	.zero		1
	.zero		1


	//----- nvinfo : EIATTR_EXIT_INSTR_OFFSETS
	.align		4
        /*0068*/ 	.byte	0x04, 0x1c
        /*006a*/ 	.short	(.L_20 - .L_19)


	//   ....[0]....
.L_19:
        /*006c*/ 	.word	0x000000c0


	//   ....[1]....
        /*0070*/ 	.word	0x00001590


	//----- nvinfo : EIATTR_CRS_STACK_SIZE
	.align		4
.L_20:
        /*0074*/ 	.byte	0x04, 0x1e
        /*0076*/ 	.short	(.L_22 - .L_21)
.L_21:
        /*0078*/ 	.word	0x00000000


	//----- nvinfo : EIATTR_CBANK_PARAM_SIZE
	.align		4
.L_22:
        /*007c*/ 	.byte	0x03, 0x19
        /*007e*/ 	.short	0x001c


	//----- nvinfo : EIATTR_PARAM_CBANK
	.align		4
        /*0080*/ 	.byte	0x04, 0x0a
        /*0082*/ 	.short	(.L_24 - .L_23)
	.align		4
.L_23:
        /*0084*/ 	.word	index@(.nv.constant0._Z14GaussianKernelPhS_jjj)
        /*0088*/ 	.short	0x0380
        /*008a*/ 	.short	0x001c


	//----- nvinfo : EIATTR_SW_WAR
	.align		4
.L_24:
        /*008c*/ 	.byte	0x04, 0x36
        /*008e*/ 	.short	(.L_26 - .L_25)
.L_25:
        /*0090*/ 	.word	0x00000008
.L_26:


//--------------------- .nv.callgraph             --------------------------
	.section	.nv.callgraph,"",@"SHT_CUDA_CALLGRAPH"
	.align	4
	.sectionentsize	8
	.align		4
        /*0000*/ 	.word	0x00000000
	.align		4
        /*0004*/ 	.word	0xffffffff
	.align		4
        /*0008*/ 	.word	0x00000000
	.align		4
        /*000c*/ 	.word	0xfffffffe
	.align		4
        /*0010*/ 	.word	0x00000000
	.align		4
        /*0014*/ 	.word	0xfffffffd
	.align		4
        /*0018*/ 	.word	0x00000000
	.align		4
        /*001c*/ 	.word	0xfffffffc


//--------------------- .nv.constant3             --------------------------
	.section	.nv.constant3,"a",@progbits
	.align	8
.nv.constant3:
	.type		d_kernel,@object
	.size		d_kernel,(.L_0 - d_kernel)
d_kernel:
	.zero		800
.L_0:


//--------------------- .text._Z14GaussianKernelPhS_jjj --------------------------
	.section	.text._Z14GaussianKernelPhS_jjj,"ax",@progbits
	.align	128
        .global         _Z14GaussianKernelPhS_jjj
        .type           _Z14GaussianKernelPhS_jjj,@function
        .size           _Z14GaussianKernelPhS_jjj,(.L_x_22 - _Z14GaussianKernelPhS_jjj)
        .other          _Z14GaussianKernelPhS_jjj,@"STO_CUDA_ENTRY STV_DEFAULT"
_Z14GaussianKernelPhS_jjj:
.text._Z14GaussianKernelPhS_jjj:
[----:B------:R-:W-:Y:S01]  /*0000*/  LDC R1, c[0x0][0x37c] ;  /* 0x0000df00ff017b82 */ /* 0x000fe20000000800 */
[----:B------:R-:W0:Y:S07]  /*0010*/  S2R R3, SR_TID.Y ;  /* 0x0000000000037919 */ /* 0x000e2e0000002200 */
[----:B------:R-:W1:Y:S01]  /*0020*/  LDC R21, c[0x0][0x360] ;  /* 0x0000d800ff157b82 */ /* 0x000e620000000800 */
[----:B------:R-:W2:Y:S01]  /*0030*/  LDCU.64 UR6, c[0x0][0x390] ;  /* 0x00007200ff0677ac */ /* 0x000ea20008000a00 */
[----:B------:R-:W1:Y:S06]  /*0040*/  S2R R2, SR_TID.X ;  /* 0x0000000000027919 */ /* 0x000e6c0000002100 */
[----:B------:R-:W0:Y:S08]  /*0050*/  S2UR UR5, SR_CTAID.Y ;  /* 0x00000000000579c3 */ /* 0x000e300000002600 */
[----:B------:R-:W0:Y:S08]  /*0060*/  LDC R0, c[0x0][0x364] ;  /* 0x0000d900ff007b82 */ /* 0x000e300000000800 */
[----:B------:R-:W1:Y:S01]  /*0070*/  S2UR UR4, SR_CTAID.X ;  /* 0x00000000000479c3 */ /* 0x000e620000002500 */
[----:B0-----:R-:W-:-:S05]  /*0080*/  IMAD R0, R0, UR5, R3 ;  /* 0x0000000500007c24 */ /* 0x001fca000f8e0203 */
[----:B--2---:R-:W-:Y:S01]  /*0090*/  ISETP.GE.U32.AND P0, PT, R0, UR6, PT ;  /* 0x0000000600007c0c */ /* 0x004fe2000bf06070 */
[----:B-1----:R-:W-:-:S05]  /*00a0*/  IMAD R21, R21, UR4, R2 ;  /* 0x0000000415157c24 */ /* 0x002fca000f8e0202 */
[----:B------:R-:W-:-:S13]  /*00b0*/  ISETP.GE.U32.OR P0, PT, R21, UR7, P0 ;  /* 0x0000000715007c0c */ /* 0x000fda0008706470 */
[----:B------:R-:W-:Y:S05]  /*00c0*/  @P0 EXIT ;  /* 0x000000000000094d */ /* 0x000fea0003800000 */
[C---:B------:R-:W-:Y:S01]  /*00d0*/  VIADD R2, R21.reuse, 0x4 ;  /* 0x0000000415027836 */ /* 0x040fe20000000000 */
[C---:B------:R-:W-:Y:S01]  /*00e0*/  IADD3 R25, PT, PT, R21.reuse, 0x1, RZ ;  /* 0x0000000115197810 */ /* 0x040fe20007ffe0ff */
[C---:B------:R-:W-:Y:S01]  /*00f0*/  VIADD R20, R21.reuse, 0xfffffffe ;  /* 0xfffffffe15147836 */ /* 0x040fe20000000000 */
[----:B------:R-:W-:Y:S01]  /*0100*/  CS2R R4, SRZ ;  /* 0x0000000000047805 */ /* 0x000fe2000001ff00 */
[C---:B------:R-:W-:Y:S01]  /*0110*/  VIADD R22, R21.reuse, 0x3 ;  /* 0x0000000315167836 */ /* 0x040fe20000000000 */
[----:B------:R-:W-:Y:S01]  /*0120*/  ISETP.GE.U32.AND P2, PT, R2, UR7, PT ;  /* 0x0000000702007c0c */ /* 0x000fe2000bf46070 */
[C---:B------:R-:W-:Y:S01]  /*0130*/  VIADD R2, R21.reuse, 0xfffffffb ;  /* 0xfffffffb15027836 */ /* 0x040fe20000000000 */
[----:B------:R-:W-:Y:S01]  /*0140*/  ISETP.GE.U32.AND P0, PT, R20, UR7, PT ;  /* 0x0000000714007c0c */ /* 0x000fe2000bf06070 */
[C---:B------:R-:W-:Y:S01]  /*0150*/  VIADD R23, R21.reuse, 0xfffffffd ;  /* 0xfffffffd15177836 */ /* 0x040fe20000000000 */
[----:B------:R-:W-:Y:S01]  /*0160*/  ISETP.GE.U32.AND P1, PT, R22, UR7, PT ;  /* 0x0000000716007c0c */ /* 0x000fe2000bf26070 */
[----:B------:R-:W-:Y:S01]  /*0170*/  VIADD R24, R21, 0xffffffff ;  /* 0xffffffff15187836 */ /* 0x000fe20000000000 */
[----:B------:R-:W-:-:S02]  /*0180*/  ISETP.GE.U32.AND P3, PT, R2, UR7, PT ;  /* 0x0000000702007c0c */ /* 0x000fc4000bf66070 */
[----:B------:R-:W-:Y:S02]  /*0190*/  CS2R R2, SRZ ;  /* 0x0000000000027805 */ /* 0x000fe4000001ff00 */
[C---:B------:R-:W-:Y:S02]  /*01a0*/  ISETP.GT.AND P0, PT, R21.reuse, 0x1, !P0 ;  /* 0x000000011500780c */ /* 0x040fe40004704270 */
[----:B------:R-:W-:Y:S02]  /*01b0*/  CS2R R6, SRZ ;  /* 0x0000000000067805 */ /* 0x000fe4000001ff00 */
[C---:B------:R-:W-:Y:S01]  /*01c0*/  ISETP.GT.AND P1, PT, R21.reuse, -0x4, !P1 ;  /* 0xfffffffc1500780c */ /* 0x040fe20004f24270 */
[----:B------:R-:W0:Y:S01]  /*01d0*/  LDCU.64 UR8, c[0x0][0x358] ;  /* 0x00006b00ff0877ac */ /* 0x000e220008000a00 */
[C---:B------:R-:W-:Y:S02]  /*01e0*/  ISETP.GT.AND P2, PT, R21.reuse, -0x5, !P2 ;  /* 0xfffffffb1500780c */ /* 0x040fe40005744270 */
[----:B------:R-:W-:Y:S01]  /*01f0*/  ISETP.GT.AND P3, PT, R21, 0x4, !P3 ;  /* 0x000000041500780c */ /* 0x000fe20005f64270 */
[----:B------:R-:W1:Y:S01]  /*0200*/  LDCU UR12, c[0x0][0x398] ;  /* 0x00007300ff0c77ac */ /* 0x000e620008000800 */
[----:B------:R-:W2:Y:S01]  /*0210*/  LDCU UR14, c[0x0][0x394] ;  /* 0x00007280ff0e77ac */ /* 0x000ea20008000800 */
[----:B------:R-:W3:Y:S01]  /*0220*/  LDCU UR13, c[0x0][0x390] ;  /* 0x00007200ff0d77ac */ /* 0x000ee20008000800 */
[----:B------:R-:W4:Y:S01]  /*0230*/  LDCU.64 UR10, c[0x0][0x380] ;  /* 0x00007000ff0a77ac */ /* 0x000f220008000a00 */
[----:B------:R-:W-:-:S08]  /*0240*/  UMOV UR6, 0xfffffffb ;  /* 0xfffffffb00067882 */ /* 0x000fd00000000000 */
.L_x_20:
[----:B------:R-:W-:Y:S01]  /*0250*/  VIADD R26, R0, UR6 ;  /* 0x00000006001a7c36 */ /* 0x000fe20008000000 */
[----:B------:R-:W-:Y:S01]  /*0260*/  UMOV UR7, UR6 ;  /* 0x0000000600077c82 */ /* 0x000fe20008000000 */
[----:B------:R-:W-:Y:S01]  /*0270*/  BSSY.RECONVERGENT B0, `(.L_x_0) ;  /* 0x000001c000007945 */ /* 0x000fe20003800200 */
[----:B------:R-:W-:Y:S02]  /*0280*/  VIADD R27, R21, 0xfffffffc ;  /* 0xfffffffc151b7836 */ /* 0x000fe40000000000 */
[----:B---3--:R-:W-:-:S04]  /*0290*/  ISETP.GE.U32.AND P4, PT, R26, UR13, PT ;  /* 0x0000000d1a007c0c */ /* 0x008fc8000bf86070 */
[----:B------:R-:W-:-:S04]  /*02a0*/  ISETP.GT.AND P4, PT, R26, -0x1, !P4 ;  /* 0xffffffff1a00780c */ /* 0x000fc80006784270 */
[----:B------:R-:W-:-:S13]  /*02b0*/  PLOP3.LUT P5, PT, P3, P4, PT, 0x80, 0x8 ;  /* 0x000000000008781c */ /* 0x000fda0001fa9070 */
[----:B------:R-:W-:Y:S05]  /*02c0*/  @!P5 BRA `(.L_x_1) ;  /* 0x000000000058d947 */ /* 0x000fea0003800000 */
[----:B------:R-:W-:-:S04]  /*02d0*/  VIADD R9, R21, 0xfffffffb ;  /* 0xfffffffb15097836 */ /* 0x000fc80000000000 */
[----:B--2---:R-:W-:-:S04]  /*02e0*/  IMAD R8, R26, UR14, R9 ;  /* 0x0000000e1a087c24 */ /* 0x004fc8000f8e0209 */
[----:B-1----:R-:W-:-:S04]  /*02f0*/  IMAD R9, R8, UR12, RZ ;  /* 0x0000000c08097c24 */ /* 0x002fc8000f8e02ff */
[C---:B------:R-:W-:Y:S01]  /*0300*/  VIADD R10, R9.reuse, 0x2 ;  /* 0x00000002090a7836 */ /* 0x040fe20000000000 */
[C---:B----4-:R-:W-:Y:S01]  /*0310*/  IADD3 R8, P6, PT, R9.reuse, UR10, RZ ;  /* 0x0000000a09087c10 */ /* 0x050fe2000ffde0ff */
[----:B------:R-:W-:-:S03]  /*0320*/  VIADD R12, R9, 0x1 ;  /* 0x00000001090c7836 */ /* 0x000fc60000000000 */
[----:B------:R-:W-:Y:S01]  /*0330*/  IADD3 R10, P5, PT, R10, UR10, RZ ;  /* 0x0000000a0a0a7c10 */ /* 0x000fe2000ffbe0ff */
[----:B------:R-:W-:-:S03]  /*0340*/  IMAD.X R9, RZ, RZ, UR11, P6 ;  /* 0x0000000bff097e24 */ /* 0x000fc6000b0e06ff */
[----:B------:R-:W-:Y:S02]  /*0350*/  IADD3.X R11, PT, PT, RZ, UR11, RZ, P5, !PT ;  /* 0x0000000bff0b7c10 */ /* 0x000fe4000affe4ff */
[----:B------:R-:W-:Y:S01]  /*0360*/  IADD3 R12, P5, PT, R12, UR10, RZ ;  /* 0x0000000a0c0c7c10 */ /* 0x000fe2000ffbe0ff */
[----:B0-----:R-:W2:Y:S04]  /*0370*/  LDG.E.U8 R8, desc[UR8][R8.64] ;  /* 0x0000000808087981 */ /* 0x001ea8000c1e1100 */
[----:B------:R-:W-:Y:S01]  /*0380*/  IMAD.X R13, RZ, RZ, UR11, P5 ;  /* 0x0000000bff0d7e24 */ /* 0x000fe2000a8e06ff */
[----:B------:R-:W3:Y:S04]  /*0390*/  LDG.E.U8 R10, desc[UR8][R10.64] ;  /* 0x000000080a0a7981 */ /* 0x000ee8000c1e1100 */
[----:B------:R-:W4:Y:S01]  /*03a0*/  LDG.E.U8 R12, desc[UR8][R12.64] ;  /* 0x000000080c0c7981 */ /* 0x000f22000c1e1100 */
[----:B------:R-:W-:-:S12]  /*03b0*/  USHF.L.U32 UR4, UR7, 0x3, URZ ;  /* 0x0000000307047899 */ /* 0x000fd800080006ff */
[----:B------:R-:W0:Y:S01]  /*03c0*/  LDCU.64 UR4, c[0x3][UR4+0x28] ;  /* 0x00c00500040477ac */ /* 0x000e220008000a00 */
[----:B--2---:R-:W0:Y:S08]  /*03d0*/  I2F.F64.U16 R14, R8 ;  /* 0x00000008000e7312 */ /* 0x004e300000101800 */
[----:B---3--:R-:W1:Y:S08]  /*03e0*/  I2F.F64.U16 R16, R10 ;  /* 0x0000000a00107312 */ /* 0x008e700000101800 */
[----:B----4-:R-:W2:Y:S01]  /*03f0*/  I2F.F64.U16 R18, R12 ;  /* 0x0000000c00127312 */ /* 0x010ea20000101800 */
[----:B0-----:R-:W-:-:S02]  /*0400*/  DFMA R2, R14, UR4, R2 ;  /* 0x000000040e027c2b */ /* 0x001fc40008000002 */
[----:B-1----:R-:W-:Y:S02]  /*0410*/  DFMA R6, R16, UR4, R6 ;  /* 0x0000000410067c2b */ /* 0x002fe40008000006 */
[----:B--2---:R-:W-:-:S11]  /*0420*/  DFMA R4, R18, UR4, R4 ;  /* 0x0000000412047c2b */ /* 0x004fd60008000004 */
.L_x_1:
[----:B012-4-:R-:W-:Y:S05]  /*0430*/  BSYNC.RECONVERGENT B0 ;  /* 0x0000000000007941 */ /* 0x017fea0003800200 */
.L_x_0:
[----:B------:R-:W-:Y:S01]  /*0440*/  ISETP.GE.U32.AND P5, PT, R27, UR14, PT ;  /* 0x0000000e1b007c0c */ /* 0x000fe2000bfa6070 */
[----:B------:R-:W-:Y:S03]  /*0450*/  BSSY.RECONVERGENT B0, `(.L_x_2) ;  /* 0x000001a000007945 */ /* 0x000fe60003800200 */
[----:B------:R-:W-:-:S04]  /*0460*/  ISETP.GT.AND P5, PT, R21, 0x3, !P5 ;  /* 0x000000031500780c */ /* 0x000fc80006fa4270 */
[----:B------:R-:W-:-:S13]  /*0470*/  PLOP3.LUT P5, PT, P5, P4, PT, 0x80, 0x8 ;  /* 0x000000000008781c */ /* 0x000fda0002fa9070 */
[----:B------:R-:W-:Y:S05]  /*0480*/  @!P5 BRA `(.L_x_3) ;  /* 0x000000000058d947 */ /* 0x000fea0003800000 */
[----:B------:R-:W-:-:S04]  /*0490*/  IMAD R27, R26, UR14, R27 ;  /* 0x0000000e1a1b7c24 */ /* 0x000fc8000f8e021b */
[----:B------:R-:W-:-:S04]  /*04a0*/  IMAD R27, R27, UR12, RZ ;  /* 0x0000000c1b1b7c24 */ /* 0x000fc8000f8e02ff */
[C---:B------:R-:W-:Y:S01]  /*04b0*/  VIADD R10, R27.reuse, 0x2 ;  /* 0x000000021b0a7836 */ /* 0x040fe20000000000 */
[C---:B------:R-:W-:Y:S01]  /*04c0*/  IADD3 R8, P6, PT, R27.reuse, UR10, RZ ;  /* 0x0000000a1b087c10 */ /* 0x040fe2000ffde0ff */
[----:B------:R-:W-:-:S03]  /*04d0*/  VIADD R12, R27, 0x1 ;  /* 0x000000011b0c7836 */ /* 0x000fc60000000000 */
[----:B------:R-:W-:Y:S01]  /*04e0*/  IADD3 R10, P5, PT, R10, UR10, RZ ;  /* 0x0000000a0a0a7c10 */ /* 0x000fe2000ffbe0ff */
[----:B------:R-:W-:-:S04]  /*04f0*/  IMAD.X R9, RZ, RZ, UR11, P6 ;  /* 0x0000000bff097e24 */ /* 0x000fc8000b0e06ff */
[----:B------:R-:W-:Y:S01]  /*0500*/  IMAD.X R11, RZ, RZ, UR11, P5 ;  /* 0x0000000bff0b7e24 */ /* 0x000fe2000a8e06ff */
[----:B------:R-:W-:Y:S01]  /*0510*/  IADD3 R12, P5, PT, R12, UR10, RZ ;  /* 0x0000000a0c0c7c10 */ /* 0x000fe2000ffbe0ff */
[----:B------:R-:W2:Y:S04]  /*0520*/  LDG.E.U8 R8, desc[UR8][R8.64] ;  /* 0x0000000808087981 */ /* 0x000ea8000c1e1100 */
[----:B------:R-:W-:Y:S01]  /*0530*/  IMAD.X R13, RZ, RZ, UR11, P5 ;  /* 0x0000000bff0d7e24 */ /* 0x000fe2000a8e06ff */
[----:B------:R-:W3:Y:S04]  /*0540*/  LDG.E.U8 R10, desc[UR8][R10.64] ;  /* 0x000000080a0a7981 */ /* 0x000ee8000c1e1100 */
[----:B------:R-:W4:Y:S01]  /*0550*/  LDG.E.U8 R12, desc[UR8][R12.64] ;  /* 0x000000080c0c7981 */ /* 0x000f22000c1e1100 */
[----:B------:R-:W-:-:S02]  /*0560*/  UMOV UR4, 0x78 ;  /* 0x0000007800047882 */ /* 0x000fc40000000000 */
[----:B------:R-:W-:-:S12]  /*0570*/  ULEA UR4, UR7, UR4, 0x3 ;  /* 0x0000000407047291 */ /* 0x000fd8000f8e18ff */
[----:B------:R-:W0:Y:S01]  /*0580*/  LDCU.64 UR4, c[0x3][UR4] ;  /* 0x00c00000040477ac */ /* 0x000e220008000a00 */
[----:B--2---:R-:W0:Y:S08]  /*0590*/  I2F.F64.U16 R14, R8 ;  /* 0x00000008000e7312 */ /* 0x004e300000101800 */
[----:B---3--:R-:W1:Y:S08]  /*05a0*/  I2F.F64.U16 R16, R10 ;  /* 0x0000000a00107312 */ /* 0x008e700000101800 */
[----:B----4-:R-:W2:Y:S01]  /*05b0*/  I2F.F64.U16 R18, R12 ;  /* 0x0000000c00127312 */ /* 0x010ea20000101800 */
[----:B0-----:R-:W-:-:S02]  /*05c0*/  DFMA R2, R14, UR4, R2 ;  /* 0x000000040e027c2b */ /* 0x001fc40008000002 */
[----:B-1----:R-:W-:Y:S02]  /*05d0*/  DFMA R6, R16, UR4, R6 ;  /* 0x0000000410067c2b */ /* 0x002fe40008000006 */
[----:B--2---:R-:W-:-:S11]  /*05e0*/  DFMA R4, R18, UR4, R4 ;  /* 0x0000000412047c2b */ /* 0x004fd60008000004 */
.L_x_3:
[----:B------:R-:W-:Y:S05]  /*05f0*/  BSYNC.RECONVERGENT B0 ;  /* 0x0000000000007941 */ /* 0x000fea0003800200 */
.L_x_2:
        /* <DEDUP_REMOVED lines=8> */
[C---:B------:R-:W-:Y:S02]  /*0680*/  IADD3 R10, PT, PT, R9.reuse, 0x2, RZ ;  /* 0x00000002090a7810 */ /* 0x040fe40007ffe0ff */
[----:B------:R-:W-:Y:S02]  /*0690*/  IADD3 R8, P6, PT, R9, UR10, RZ ;  /* 0x0000000a09087c10 */ /* 0x000fe4000ffde0ff */
[----:B------:R-:W-:-:S03]  /*06a0*/  IADD3 R10, P5, PT, R10, UR10, RZ ;  /* 0x0000000a0a0a7c10 */ /* 0x000fc6000ffbe0ff */
[----:B------:R-:W-:Y:S02]  /*06b0*/  IMAD.X R9, RZ, RZ, UR11, P6 ;  /* 0x0000000bff097e24 */ /* 0x000fe4000b0e06ff */
[----:B------:R-:W-:Y:S01]  /*06c0*/  IMAD.X R11, RZ, RZ, UR11, P5 ;  /* 0x0000000bff0b7e24 */ /* 0x000fe2000a8e06ff */
[----:B------:R-:W-:Y:S02]  /*06d0*/  IADD3 R12, P5, PT, R12, UR10, RZ ;  /* 0x0000000a0c0c7c10 */ /* 0x000fe4000ffbe0ff */
[----:B------:R-:W2:Y:S03]  /*06e0*/  LDG.E.U8 R8, desc[UR8][R8.64] ;  /* 0x0000000808087981 */ /* 0x000ea6000c1e1100 */
        /* <DEDUP_REMOVED lines=12> */
.L_x_5:
[----:B------:R-:W-:Y:S05]  /*07b0*/  BSYNC.RECONVERGENT B0 ;  /* 0x0000000000007941 */ /* 0x000fea0003800200 */
.L_x_4:
[----:B------:R-:W-:Y:S01]  /*07c0*/  PLOP3.LUT P5, PT, P0, P4, PT, 0x80, 0x8 ;  /* 0x000000000008781c */ /* 0x000fe200007a9070 */
[----:B------:R-:W-:-:S12]  /*07d0*/  BSSY.RECONVERGENT B0, `(.L_x_6) ;  /* 0x0000018000007945 */ /* 0x000fd80003800200 */
[----:B------:R-:W-:Y:S05]  /*07e0*/  @!P5 BRA `(.L_x_7) ;  /* 0x000000000058d947 */ /* 0x000fea0003800000 */
[----:B------:R-:W-:-:S04]  /*07f0*/  IMAD R8, R26, UR14, R20 ;  /* 0x0000000e1a087c24 */ /* 0x000fc8000f8e0214 */
[----:B------:R-:W-:-:S04]  /*0800*/  IMAD R9, R8, UR12, RZ ;  /* 0x0000000c08097c24 */ /* 0x000fc8000f8e02ff */
[C---:B------:R-:W-:Y:S01]  /*0810*/  VIADD R10, R9.reuse, 0x2 ;  /* 0x00000002090a7836 */ /* 0x040fe20000000000 */
[C---:B------:R-:W-:Y:S01]  /*0820*/  IADD3 R8, P6, PT, R9.reuse, UR10, RZ ;  /* 0x0000000a09087c10 */ /* 0x040fe2000ffde0ff */
[----:B------:R-:W-:-:S03]  /*0830*/  VIADD R12, R9, 0x1 ;  /* 0x00000001090c7836 */ /* 0x000fc60000000000 */
[----:B------:R-:W-:Y:S02]  /*0840*/  IADD3 R10, P5, PT, R10, UR10, RZ ;  /* 0x0000000a0a0a7c10 */ /* 0x000fe4000ffbe0ff */
[----:B------:R-:W-:-:S03]  /*0850*/  IADD3.X R9, PT, PT, RZ, UR11, RZ, P6, !PT ;  /* 0x0000000bff097c10 */ /* 0x000fc6000b7fe4ff */
        /* <DEDUP_REMOVED lines=15> */
.L_x_7:
[----:B------:R-:W-:Y:S05]  /*0950*/  BSYNC.RECONVERGENT B0 ;  /* 0x0000000000007941 */ /* 0x000fea0003800200 */
.L_x_6:
[----:B------:R-:W-:Y:S01]  /*0960*/  ISETP.GE.U32.AND P5, PT, R24, UR14, PT ;  /* 0x0000000e18007c0c */ /* 0x000fe2000bfa6070 */
[----:B------:R-:W-:Y:S03]  /*0970*/  BSSY.RECONVERGENT B0, `(.L_x_8) ;  /* 0x000001a000007945 */ /* 0x000fe60003800200 */
[----:B------:R-:W-:-:S04]  /*0980*/  ISETP.GT.AND P5, PT, R21, RZ, !P5 ;  /* 0x000000ff1500720c */ /* 0x000fc80006fa4270 */
        /* <DEDUP_REMOVED lines=8> */
[----:B------:R-:W-:-:S03]  /*0a10*/  IMAD.X R9, RZ, RZ, UR11, P6 ;  /* 0x0000000bff097e24 */ /* 0x000fc6000b0e06ff */
[----:B------:R-:W-:Y:S02]  /*0a20*/  IADD3.X R11, PT, PT, RZ, UR11, RZ, P5, !PT ;  /* 0x0000000bff0b7c10 */ /* 0x000fe4000affe4ff */
        /* <DEDUP_REMOVED lines=14> */
.L_x_9:
[----:B------:R-:W-:Y:S05]  /*0b10*/  BSYNC.RECONVERGENT B0 ;  /* 0x0000000000007941 */ /* 0x000fea0003800200 */
.L_x_8:
[----:B------:R-:W-:Y:S01]  /*0b20*/  ISETP.LT.OR P5, PT, R21, RZ, !P4 ;  /* 0x000000ff1500720c */ /* 0x000fe200067a1670 */
[----:B------:R-:W-:-:S12]  /*0b30*/  BSSY.RECONVERGENT B0, `(.L_x_10) ;  /* 0x0000018000007945 */ /* 0x000fd80003800200 */
[----:B------:R-:W-:Y:S05]  /*0b40*/  @P5 BRA `(.L_x_11) ;  /* 0x0000000000585947 */ /* 0x000fea0003800000 */
        /* <DEDUP_REMOVED lines=9> */
[----:B------:R-:W2:Y:S03]  /*0be0*/  LDG.E.U8 R8, desc[UR8][R8.64] ;  /* 0x0000000808087981 */ /* 0x000ea6000c1e1100 */
[----:B------:R-:W-:Y:S01]  /*0bf0*/  IADD3.X R13, PT, PT, RZ, UR11, RZ, P5, !PT ;  /* 0x0000000bff0d7c10 */ /* 0x000fe2000affe4ff */
        /* <DEDUP_REMOVED lines=11> */
.L_x_11:
[----:B------:R-:W-:Y:S05]  /*0cb0*/  BSYNC.RECONVERGENT B0 ;  /* 0x0000000000007941 */ /* 0x000fea0003800200 */
.L_x_10:
[----:B------:R-:W-:Y:S01]  /*0cc0*/  ISETP.GE.U32.AND P5, PT, R25, UR14, PT ;  /* 0x0000000e19007c0c */ /* 0x000fe2000bfa6070 */
[----:B------:R-:W-:Y:S01]  /*0cd0*/  BSSY.RECONVERGENT B0, `(.L_x_12) ;  /* 0x000001b000007945 */ /* 0x000fe20003800200 */
[C---:B------:R-:W-:Y:S02]  /*0ce0*/  VIADD R27, R21.reuse, 0x2 ;  /* 0x00000002151b7836 */ /* 0x040fe40000000000 */
[----:B------:R-:W-:-:S04]  /*0cf0*/  ISETP.GT.AND P5, PT, R21, -0x2, !P5 ;  /* 0xfffffffe1500780c */ /* 0x000fc80006fa4270 */
        /* <DEDUP_REMOVED lines=24> */
.L_x_13:
[----:B------:R-:W-:Y:S05]  /*0e80*/  BSYNC.RECONVERGENT B0 ;  /* 0x0000000000007941 */ /* 0x000fea0003800200 */
.L_x_12:
[----:B------:R-:W-:Y:S01]  /*0e90*/  ISETP.GE.U32.AND P5, PT, R27, UR14, PT ;  /* 0x0000000e1b007c0c */ /* 0x000fe2000bfa6070 */
[----:B------:R-:W-:Y:S01]  /*0ea0*/  UIADD3 UR6, UPT, UPT, UR6, 0x1, URZ ;  /* 0x0000000106067890 */ /* 0x000fe2000fffe0ff */
[----:B------:R-:W-:Y:S02]  /*0eb0*/  BSSY.RECONVERGENT B0, `(.L_x_14) ;  /* 0x000001b000007945 */ /* 0x000fe40003800200 */
[----:B------:R-:W-:-:S04]  /*0ec0*/  ISETP.GT.AND P5, PT, R21, -0x3, !P5 ;  /* 0xfffffffd1500780c */ /* 0x000fc80006fa4270 */
[----:B------:R-:W-:-:S13]  /*0ed0*/  PLOP3.LUT P5, PT, P5, P4, PT, 0x80, 0x8 ;  /* 0x000000000008781c */ /* 0x000fda0002fa9070 */
[----:B------:R-:W-:Y:S05]  /*0ee0*/  @!P5 BRA `(.L_x_15) ;  /* 0x00000000005cd947 */ /* 0x000fea0003800000 */
[----:B------:R-:W-:-:S04]  /*0ef0*/  IMAD R8, R26, UR14, R21 ;  /* 0x0000000e1a087c24 */ /* 0x000fc8000f8e0215 */
[----:B------:R-:W-:-:S04]  /*0f00*/  VIADD R8, R8, 0x2 ;  /* 0x0000000208087836 */ /* 0x000fc80000000000 */
        /* <DEDUP_REMOVED lines=21> */
.L_x_15:
[----:B------:R-:W-:Y:S05]  /*1060*/  BSYNC.RECONVERGENT B0 ;  /* 0x0000000000007941 */ /* 0x000fea0003800200 */
.L_x_14:
[----:B------:R-:W-:Y:S01]  /*1070*/  PLOP3.LUT P5, PT, P1, P4, PT, 0x80, 0x8 ;  /* 0x000000000008781c */ /* 0x000fe20000fa9070 */
[----:B------:R-:W-:Y:S01]  /*1080*/  UISETP.NE.AND UP0, UPT, UR6, 0x5, UPT ;  /* 0x000000050600788c */ /* 0x000fe2000bf05270 */
[----:B------:R-:W-:Y:S01]  /*1090*/  BSSY.RECONVERGENT B0, `(.L_x_16) ;  /* 0x0000019000007945 */ /* 0x000fe20003800200 */
[----:B------:R-:W-:-:S10]  /*10a0*/  PLOP3.LUT P4, PT, P2, P4, PT, 0x80, 0x8 ;  /* 0x000000000008781c */ /* 0x000fd40001789070 */
        /* <DEDUP_REMOVED lines=23> */
.L_x_17:
[----:B------:R-:W-:Y:S05]  /*1220*/  BSYNC.RECONVERGENT B0 ;  /* 0x0000000000007941 */ /* 0x000fea0003800200 */
.L_x_16:
[----:B------:R-:W-:Y:S04]  /*1230*/  BSSY.RECONVERGENT B0, `(.L_x_18) ;  /* 0x0000019000007945 */ /* 0x000fe80003800200 */
[----:B------:R-:W-:Y:S05]  /*1240*/  @!P4 BRA `(.L_x_19) ;  /* 0x00000000005cc947 */ /* 0x000fea0003800000 */
[----:B------:R-:W-:-:S05]  /*1250*/  IMAD R8, R26, UR14, R21 ;  /* 0x0000000e1a087c24 */ /* 0x000fca000f8e0215 */
[----:B------:R-:W-:-:S05]  /*1260*/  IADD3 R8, PT, PT, R8, 0x4, RZ ;  /* 0x0000000408087810 */ /* 0x000fca0007ffe0ff */
[----:B------:R-:W-:-:S04]  /*1270*/  IMAD R9, R8, UR12, RZ ;  /* 0x0000000c08097c24 */ /* 0x000fc8000f8e02ff */
[C---:B------:R-:W-:Y:S01]  /*1280*/  VIADD R14, R9.reuse, 0x2 ;  /* 0x00000002090e7836 */ /* 0x040fe20000000000 */
[C---:B------:R-:W-:Y:S01]  /*1290*/  IADD3 R8, P5, PT, R9.reuse, UR10, RZ ;  /* 0x0000000a09087c10 */ /* 0x040fe2000ffbe0ff */
[----:B------:R-:W-:-:S03]  /*12a0*/  VIADD R12, R9, 0x1 ;  /* 0x00000001090c7836 */ /* 0x000fc60000000000 */
[----:B------:R-:W-:Y:S01]  /*12b0*/  IADD3 R14, P4, PT, R14, UR10, RZ ;  /* 0x0000000a0e0e7c10 */ /* 0x000fe2000ff9e0ff */
[----:B------:R-:W-:Y:S01]  /*12c0*/  IMAD.X R9, RZ, RZ, UR11, P5 ;  /* 0x0000000bff097e24 */ /* 0x000fe2000a8e06ff */
[----:B------:R-:W-:-:S03]  /*12d0*/  IADD3 R12, P5, PT, R12, UR10, RZ ;  /* 0x0000000a0c0c7c10 */ /* 0x000fc6000ffbe0ff */
[----:B------:R-:W-:Y:S01]  /*12e0*/  IMAD.X R15, RZ, RZ, UR11, P4 ;  /* 0x0000000bff0f7e24 */ /* 0x000fe2000a0e06ff */
[----:B------:R-:W2:Y:S01]  /*12f0*/  LDG.E.U8 R8, desc[UR8][R8.64] ;  /* 0x0000000808087981 */ /* 0x000ea2000c1e1100 */
[----:B------:R-:W-:-:S03]  /*1300*/  IMAD.X R13, RZ, RZ, UR11, P5 ;  /* 0x0000000bff0d7e24 */ /* 0x000fc6000a8e06ff */
[----:B------:R-:W3:Y:S04]  /*1310*/  LDG.E.U8 R14, desc[UR8][R14.64] ;  /* 0x000000080e0e7981 */ /* 0x000ee8000c1e1100 */
[----:B------:R-:W4:Y:S01]  /*1320*/  LDG.E.U8 R12, desc[UR8][R12.64] ;  /* 0x000000080c0c7981 */ /* 0x000f22000c1e1100 */
[----:B------:R-:W-:Y:S02]  /*1330*/  UMOV UR4, 0x2f8 ;  /* 0x000002f800047882 */ /* 0x000fe40000000000 */
        /* <DEDUP_REMOVED lines=8> */
.L_x_19:
[----:B------:R-:W-:Y:S05]  /*13c0*/  BSYNC.RECONVERGENT B0 ;  /* 0x0000000000007941 */ /* 0x000fea0003800200 */
.L_x_18:
[----:B------:R-:W-:Y:S05]  /*13d0*/  BRA.U UP0, `(.L_x_20) ;  /* 0xffffffed009c7547 */ /* 0x000fea000b83ffff */
[----:B------:R-:W-:Y:S01]  /*13e0*/  DSETP.GT.AND P0, PT, R6, 255, PT ;  /* 0x406fe0000600742a */ /* 0x000fe20003f04000 */
[----:B------:R-:W0:Y:S01]  /*13f0*/  LDCU UR7, c[0x0][0x398] ;  /* 0x00007300ff0777ac */ /* 0x000e220008000800 */
[----:B------:R-:W-:Y:S01]  /*1400*/  IMAD R0, R0, UR14, R21 ;  /* 0x0000000e00007c24 */ /* 0x000fe2000f8e0215 */
[----:B------:R-:W1:Y:S03]  /*1410*/  LDCU.64 UR4, c[0x0][0x388] ;  /* 0x00007100ff0477ac */ /* 0x000e660008000a00 */
[----:B------:R-:W-:Y:S02]  /*1420*/  FSEL R6, R6, RZ, !P0 ;  /* 0x000000ff06067208 */ /* 0x000fe40004000000 */
[----:B------:R-:W-:Y:S01]  /*1430*/  FSEL R7, R7, 3.748046875, !P0 ;  /* 0x406fe00007077808 */ /* 0x000fe20004000000 */
[----:B------:R-:W-:-:S03]  /*1440*/  DSETP.GT.AND P0, PT, R4, 255, PT ;  /* 0x406fe0000400742a */ /* 0x000fc60003f04000 */
[----:B------:R2:W3:Y:S03]  /*1450*/  F2I.U32.F64.TRUNC R13, R6 ;  /* 0x00000006000d7311 */ /* 0x0004e6000030d000 */
[----:B------:R-:W-:Y:S02]  /*1460*/  FSEL R4, R4, RZ, !P0 ;  /* 0x000000ff04047208 */ /* 0x000fe40004000000 */
[----:B------:R-:W-:Y:S01]  /*1470*/  FSEL R5, R5, 3.748046875, !P0 ;  /* 0x406fe00005057808 */ /* 0x000fe20004000000 */
[----:B------:R-:W-:Y:S01]  /*1480*/  DSETP.GT.AND P0, PT, R2, 255, PT ;  /* 0x406fe0000200742a */ /* 0x000fe20003f04000 */
[----:B0-----:R-:W-:-:S04]  /*1490*/  IMAD R0, R0, UR7, RZ ;  /* 0x0000000700007c24 */ /* 0x001fc8000f8e02ff */
[----:B------:R-:W0:Y:S01]  /*14a0*/  F2I.U32.F64.TRUNC R5, R4 ;  /* 0x0000000400057311 */ /* 0x000e22000030d000 */
[----:B------:R-:W-:Y:S01]  /*14b0*/  FSEL R9, R3, 3.748046875, !P0 ;  /* 0x406fe00003097808 */ /* 0x000fe20004000000 */
[----:B--2---:R-:W-:Y:S01]  /*14c0*/  VIADD R6, R0, 0x1 ;  /* 0x0000000100067836 */ /* 0x004fe20000000000 */
[----:B------:R-:W-:Y:S02]  /*14d0*/  FSEL R8, R2, RZ, !P0 ;  /* 0x000000ff02087208 */ /* 0x000fe40004000000 */
[----:B------:R-:W-:Y:S02]  /*14e0*/  IADD3 R2, PT, PT, R0, 0x2, RZ ;  /* 0x0000000200027810 */ /* 0x000fe40007ffe0ff */
[----:B-1----:R-:W-:Y:S01]  /*14f0*/  IADD3 R6, P1, PT, R6, UR4, RZ ;  /* 0x0000000406067c10 */ /* 0x002fe2000ff3e0ff */
[----:B------:R-:W1:Y:S01]  /*1500*/  F2I.U32.F64.TRUNC R9, R8 ;  /* 0x0000000800097311 */ /* 0x000e62000030d000 */
[----:B------:R-:W-:Y:S02]  /*1510*/  IADD3 R2, P0, PT, R2, UR4, RZ ;  /* 0x0000000402027c10 */ /* 0x000fe4000ff1e0ff */
[----:B------:R-:W-:Y:S01]  /*1520*/  IADD3 R10, P2, PT, R0, UR4, RZ ;  /* 0x00000004000a7c10 */ /* 0x000fe2000ff5e0ff */
[----:B------:R-:W-:-:S02]  /*1530*/  IMAD.X R7, RZ, RZ, UR5, P1 ;  /* 0x00000005ff077e24 */ /* 0x000fc400088e06ff */
[----:B------:R-:W-:Y:S02]  /*1540*/  IMAD.X R3, RZ, RZ, UR5, P0 ;  /* 0x00000005ff037e24 */ /* 0x000fe400080e06ff */
[----:B------:R-:W-:-:S03]  /*1550*/  IMAD.X R11, RZ, RZ, UR5, P2 ;  /* 0x00000005ff0b7e24 */ /* 0x000fc600090e06ff */
[----:B---3--:R-:W-:Y:S04]  /*1560*/  STG.E.U8 desc[UR8][R2.64], R13 ;  /* 0x0000000d02007986 */ /* 0x008fe8000c101108 */
[----:B0-----:R-:W-:Y:S04]  /*1570*/  STG.E.U8 desc[UR8][R6.64], R5 ;  /* 0x0000000506007986 */ /* 0x001fe8000c101108 */
[----:B-1----:R-:W-:Y:S01]  /*1580*/  STG.E.U8 desc[UR8][R10.64], R9 ;  /* 0x000000090a007986 */ /* 0x002fe2000c101108 */
[----:B------:R-:W-:Y:S05]  /*1590*/  EXIT ;  /* 0x000000000000794d */ /* 0x000fea0003800000 */
.L_x_21:
[----:B------:R-:W-:-:S00]  /*15a0*/  BRA `(.L_x_21) ;  /* 0xfffffffc00fc7947 */ /* 0x000fc0000383ffff */
[----:B------:R-:W-:-:S00]  /*15b0*/  NOP ;  /* 0x0000000000007918 */ /* 0x000fc00000000000 */
        /* <DEDUP_REMOVED lines=12> */
.L_x_22:


//--------------------- .nv.shared.reserved.0     --------------------------
	.section	.nv.shared.reserved.0,"aw",@nobits
	.weak		__nv_reservedSMEM_offset_0_alias
	.size		__nv_reservedSMEM_offset_0_alias, 0, 64
	.other		__nv_reservedSMEM_offset_0_alias,@"STO_CUDA_RESERVED_SHARED STV_DEFAULT"
__nv_reservedSMEM_offset_0_alias:
	.zero		0
	.zero		64


//--------------------- .nv.constant0._Z14GaussianKernelPhS_jjj --------------------------
	.section	.nv.constant0._Z14GaussianKernelPhS_jjj,"a",@progbits
	.sectionflags	@""
	.align	4
.nv.constant0._Z14GaussianKernelPhS_jjj:
	.zero		924


//--------------------- SYMBOLS --------------------------

	.type		.nv.reservedSmem.offset0,@object
	.size		.nv.reservedSmem.offset0,0x4
